//
// Generated by NVIDIA NVVM Compiler
//
// Compiler Build ID: CL-36424714
// Cuda compilation tools, release 13.0, V13.0.88
// Based on NVVM 20.0.0
//

.version 9.0
.target sm_100
.address_size 64

	// .globl	_Z3addPfS_S_

.visible .entry _Z3addPfS_S_(
	.param .u64 .ptr .align 1 _Z3addPfS_S__param_0,
	.param .u64 .ptr .align 1 _Z3addPfS_S__param_1,
	.param .u64 .ptr .align 1 _Z3addPfS_S__param_2
)
{
	.reg .pred 	%p<2>;
	.reg .b32 	%r<5>;
	.reg .b32 	%f<4>;
	.reg .b64 	%rd<11>;

	ld.param.u64 	%rd1, [_Z3addPfS_S__param_0];
	ld.param.u64 	%rd2, [_Z3addPfS_S__param_1];
	ld.param.u64 	%rd3, [_Z3addPfS_S__param_2];
	mov.u32 	%r2, %ctaid.x;
	mov.u32 	%r3, %ntid.x;
	mov.u32 	%r4, %tid.x;
	mad.lo.s32 	%r1, %r2, %r3, %r4;
	setp.gt.s32 	%p1, %r1, 4;
	@%p1 bra 	$L__BB0_2;
	cvta.to.global.u64 	%rd4, %rd1;
	cvta.to.global.u64 	%rd5, %rd2;
	cvta.to.global.u64 	%rd6, %rd3;
	mul.wide.s32 	%rd7, %r1, 4;
	add.s64 	%rd8, %rd4, %rd7;
	ld.global.f32 	%f1, [%rd8];
	add.s64 	%rd9, %rd5, %rd7;
	ld.global.f32 	%f2, [%rd9];
	add.f32 	%f3, %f1, %f2;
	add.s64 	%rd10, %rd6, %rd7;
	st.global.f32 	[%rd10], %f3;
$L__BB0_2:
	ret;

}


// ===== COMPILED SASS (sm_100) =====

	.target	sm_100

	.elftype	@"ET_EXEC"


//--------------------- .note.nv.tkinfo           --------------------------
	.section	.note.nv.tkinfo,"",@"SHT_NOTE"
	.sectionflags	@"SHF_NOTE_NV_TKINFO"
	.tkinfo
        /*0018*/ 	.word	0x00000002
        /*0030*/ 	.string	""
        /*0030*/ 	.string	"ptxas"
        /*0030*/ 	.string	"Cuda compilation tools, release 13.0, V13.0.88"
        /*0030*/ 	.string	"Build cuda_13.0.r13.0/compiler.36424714_0"
        /*0030*/ 	.string	"-arch sm_100 -m 64 "



//--------------------- .note.nv.cuinfo           --------------------------
	.section	.note.nv.cuinfo,"",@"SHT_NOTE"
	.sectionflags	@"SHF_NOTE_NV_CUINFO"
        /*0018*/ 	.short	0x0002
        /*001a*/ 	.short	0x0064
        /*001c*/ 	.short	0x0082
	.zero		2


//--------------------- .nv.info                  --------------------------
	.section	.nv.info,"",@"SHT_CUDA_INFO"
	.align	4


	//----- nvinfo : EIATTR_REGCOUNT
	.align		4
        /*0000*/ 	.byte	0x04, 0x2f
        /*0002*/ 	.short	(.L_1 - .L_0)
	.align		4
.L_0:
        /*0004*/ 	.word	index@(_Z3addPfS_S_)
        /*0008*/ 	.word	0x0000000c


	//----- nvinfo : EIATTR_FRAME_SIZE
	.align		4
.L_1:
        /*000c*/ 	.byte	0x04, 0x11
        /*000e*/ 	.short	(.L_3 - .L_2)
	.align		4
.L_2:
        /*0010*/ 	.word	index@(_Z3addPfS_S_)
        /*0014*/ 	.word	0x00000000


	//----- nvinfo : EIATTR_MIN_STACK_SIZE
	.align		4
.L_3:
        /*0018*/ 	.byte	0x04, 0x12
        /*001a*/ 	.short	(.L_5 - .L_4)
	.align		4
.L_4:
        /*001c*/ 	.word	index@(_Z3addPfS_S_)
        /*0020*/ 	.word	0x00000000
.L_5:


//--------------------- .nv.compat                --------------------------
	.section	.nv.compat,"",@"SHT_CUDA_COMPAT_INFO"
	.align	4
        /*0000*/ 	.byte	0x02, 0x09, 0x00, 0x00, 0x02, 0x02, 0x01, 0x00, 0x02, 0x05, 0x05, 0x00, 0x03, 0x07, 0x01, 0x01
        /*0010*/ 	.byte	0x02, 0x03, 0x00, 0x00, 0x02, 0x06, 0x01, 0x00, 0x04, 0x0b, 0x08, 0x00, 0x09, 0x00, 0x00, 0x00
        /*0020*/ 	.byte	0x00, 0x00, 0x00, 0x00


//--------------------- .nv.info._Z3addPfS_S_     --------------------------
	.section	.nv.info._Z3addPfS_S_,"",@"SHT_CUDA_INFO"
	.sectionflags	@""
	.align	4


	//----- nvinfo : EIATTR_CUDA_API_VERSION
	.align		4
        /*0000*/ 	.byte	0x04, 0x37
        /*0002*/ 	.short	(.L_7 - .L_6)
.L_6:
        /*0004*/ 	.word	0x00000082


	//----- nvinfo : EIATTR_KPARAM_INFO
	.align		4
.L_7:
        /*0008*/ 	.byte	0x04, 0x17
        /*000a*/ 	.short	(.L_9 - .L_8)
.L_8:
        /*000c*/ 	.word	0x00000000
        /*0010*/ 	.short	0x0002
        /*0012*/ 	.short	0x0010
        /*0014*/ 	.byte	0x00, 0xf5, 0x21, 0x00


	//----- nvinfo : EIATTR_KPARAM_INFO
	.align		4
.L_9:
        /*0018*/ 	.byte	0x04, 0x17
        /*001a*/ 	.short	(.L_11 - .L_10)
.L_10:
        /*001c*/ 	.word	0x00000000
        /*0020*/ 	.short	0x0001
        /*0022*/ 	.short	0x0008
        /*0024*/ 	.byte	0x00, 0xf5, 0x21, 0x00


	//----- nvinfo : EIATTR_KPARAM_INFO
	.align		4
.L_11:
        /*0028*/ 	.byte	0x04, 0x17
        /*002a*/ 	.short	(.L_13 - .L_12)
.L_12:
        /*002c*/ 	.word	0x00000000
        /*0030*/ 	.short	0x0000
        /*0032*/ 	.short	0x0000
        /*0034*/ 	.byte	0x00, 0xf5, 0x21, 0x00


	//----- nvinfo : EIATTR_SPARSE_MMA_MASK
	.align		4
.L_13:
        /*0038*/ 	.byte	0x03, 0x50
        /*003a*/ 	.short	0x0000


	//----- nvinfo : EIATTR_MAXREG_COUNT
	.align		4
        /*003c*/ 	.byte	0x03, 0x1b
        /*003e*/ 	.short	0x00ff


	//----- nvinfo : EIATTR_MERCURY_ISA_VERSION
	.align		4
        /*0040*/ 	.byte	0x03, 0x5f
        /*0042*/ 	.short	0x0101


	//----- nvinfo : EIATTR_VRC_CTA_INIT_COUNT
	.align		4
        /*0044*/ 	.byte	0x02, 0x4a
	.zero		1
	.zero		1


	//----- nvinfo : EIATTR_EXIT_INSTR_OFFSETS
	.align		4
        /*0048*/ 	.byte	0x04, 0x1c
        /*004a*/ 	.short	(.L_15 - .L_14)


	//   ....[0]....
.L_14:
        /*004c*/ 	.word	0x00000060


	//   ....[1]....
        /*0050*/ 	.word	0x00000120


	//----- nvinfo : EIATTR_CBANK_PARAM_SIZE
	.align		4
.L_15:
        /*0054*/ 	.byte	0x03, 0x19
        /*0056*/ 	.short	0x0018


	//----- nvinfo : EIATTR_PARAM_CBANK
	.align		4
        /*0058*/ 	.byte	0x04, 0x0a
        /*005a*/ 	.short	(.L_17 - .L_16)
	.align		4
.L_16:
        /*005c*/ 	.word	index@(.nv.constant0._Z3addPfS_S_)
        /*0060*/ 	.short	0x0380
        /*0062*/ 	.short	0x0018


	//----- nvinfo : EIATTR_SW_WAR
	.align		4
.L_17:
        /*0064*/ 	.byte	0x04, 0x36
        /*0066*/ 	.short	(.L_19 - .L_18)
.L_18:
        /*0068*/ 	.word	0x00000008
.L_19:


//--------------------- .nv.callgraph             --------------------------
	.section	.nv.callgraph,"",@"SHT_CUDA_CALLGRAPH"
	.align	4
	.sectionentsize	8
	.align		4
        /*0000*/ 	.word	0x00000000
	.align		4
        /*0004*/ 	.word	0xffffffff
	.align		4
        /*0008*/ 	.word	0x00000000
	.align		4
        /*000c*/ 	.word	0xfffffffe
	.align		4
        /*0010*/ 	.word	0x00000000
	.align		4
        /*0014*/ 	.word	0xfffffffd
	.align		4
        /*0018*/ 	.word	0x00000000
	.align		4
        /*001c*/ 	.word	0xfffffffc


//--------------------- .text._Z3addPfS_S_        --------------------------
	.section	.text._Z3addPfS_S_,"ax",@progbits
	.align	128
        .global         _Z3addPfS_S_
        .type           _Z3addPfS_S_,@function
        .size           _Z3addPfS_S_,(.L_x_1 - _Z3addPfS_S_)
        .other          _Z3addPfS_S_,@"STO_CUDA_ENTRY STV_DEFAULT"
_Z3addPfS_S_:
.text._Z3addPfS_S_:
[----:B------:R-:W-:Y:S01]  /*0000*/  LDC R1, c[0x0][0x37c] ;  /* 0x0000df00ff017b82 */ /* 0x000fe20000000800 */
[----:B------:R-:W0:Y:S07]  /*0010*/  S2R R0, SR_TID.X ;  /* 0x0000000000007919 */ /* 0x000e2e0000002100 */
[----:B------:R-:W0:Y:S08]  /*0020*/  S2UR UR4, SR_CTAID.X ;  /* 0x00000000000479c3 */ /* 0x000e300000002500 */
[----:B------:R-:W0:Y:S02]  /*0030*/  LDC R9, c[0x0][0x360] ;  /* 0x0000d800ff097b82 */ /* 0x000e240000000800 */
[----:B0-----:R-:W-:-:S05]  /*0040*/  IMAD R9, R9, UR4, R0 ;  /* 0x0000000409097c24 */ /* 0x001fca000f8e0200 */
[----:B------:R-:W-:-:S13]  /*0050*/  ISETP.GT.AND P0, PT, R9, 0x4, PT ;  /* 0x000000040900780c */ /* 0x000fda0003f04270 */
[----:B------:R-:W-:Y:S05]  /*0060*/  @P0 EXIT ;  /* 0x000000000000094d */ /* 0x000fea0003800000 */
[----:B------:R-:W0:Y:S01]  /*0070*/  LDC.64 R2, c[0x0][0x380] ;  /* 0x0000e000ff027b82 */ /* 0x000e220000000a00 */
[----:B------:R-:W1:Y:S07]  /*0080*/  LDCU.64 UR4, c[0x0][0x358] ;  /* 0x00006b00ff0477ac */ /* 0x000e6e0008000a00 */
[----:B------:R-:W2:Y:S08]  /*0090*/  LDC.64 R4, c[0x0][0x388] ;  /* 0x0000e200ff047b82 */ /* 0x000eb00000000a00 */
[----:B------:R-:W3:Y:S01]  /*00a0*/  LDC.64 R6, c[0x0][0x390] ;  /* 0x0000e400ff067b82 */ /* 0x000ee20000000a00 */
[----:B0-----:R-:W-:-:S06]  /*00b0*/  IMAD.WIDE R2, R9, 0x4, R2 ;  /* 0x0000000409027825 */ /* 0x001fcc00078e0202 */
[----:B-1----:R-:W4:Y:S01]  /*00c0*/  LDG.E R2, desc[UR4][R2.64] ;  /* 0x0000000402027981 */ /* 0x002f22000c1e1900 */
[----:B--2---:R-:W-:-:S06]  /*00d0*/  IMAD.WIDE R4, R9, 0x4, R4 ;  /* 0x0000000409047825 */ /* 0x004fcc00078e0204 */
[----:B------:R-:W4:Y:S01]  /*00e0*/  LDG.E R5, desc[UR4][R4.64] ;  /* 0x0000000404057981 */ /* 0x000f22000c1e1900 */
[----:B---3--:R-:W-:-:S04]  /*00f0*/  IMAD.WIDE R6, R9, 0x4, R6 ;  /* 0x0000000409067825 */ /* 0x008fc800078e0206 */
[----:B----4-:R-:W-:-:S05]  /*0100*/  FADD R9, R2, R5 ;  /* 0x0000000502097221 */ /* 0x010fca0000000000 */
[----:B------:R-:W-:Y:S01]  /*0110*/  STG.E desc[UR4][R6.64], R9 ;  /* 0x0000000906007986 */ /* 0x000fe2000c101904 */
[----:B------:R-:W-:Y:S05]  /*0120*/  EXIT ;  /* 0x000000000000794d */ /* 0x000fea0003800000 */
.L_x_0:
[----:B------:R-:W-:-:S00]  /*0130*/  BRA `(.L_x_0) ;  /* 0xfffffffc00fc7947 */ /* 0x000fc0000383ffff */
[----:B------:R-:W-:-:S00]  /*0140*/  NOP ;  /* 0x0000000000007918 */ /* 0x000fc00000000000 */
        /* <DEDUP_REMOVED lines=11> */
.L_x_1:


//--------------------- .nv.shared.reserved.0     --------------------------
	.section	.nv.shared.reserved.0,"aw",@nobits
	.weak		__nv_reservedSMEM_offset_0_alias
	.size		__nv_reservedSMEM_offset_0_alias, 0, 64
	.other		__nv_reservedSMEM_offset_0_alias,@"STO_CUDA_RESERVED_SHARED STV_DEFAULT"
__nv_reservedSMEM_offset_0_alias:
	.zero		0
	.zero		64


//--------------------- .nv.constant0._Z3addPfS_S_ --------------------------
	.section	.nv.constant0._Z3addPfS_S_,"a",@progbits
	.sectionflags	@""
	.align	4
.nv.constant0._Z3addPfS_S_:
	.zero		920


//--------------------- SYMBOLS --------------------------

	.type		.nv.reservedSmem.offset0,@object
	.size		.nv.reservedSmem.offset0,0x4
